	.headerflags	@"EF_CUDA_TEXMODE_UNIFIED EF_CUDA_64BIT_ADDRESS EF_CUDA_ACCELERATORS EF_CUDA_SM90 EF_CUDA_VIRTUAL_SM(EF_CUDA_SM90)"
	.elftype	@"ET_EXEC"


//--------------------- .nv.info                  --------------------------
	.section	.nv.info,"",@"SHT_CUDA_INFO"
	.align	4


	//----- nvinfo : EIATTR_REGCOUNT
	.align		4
        /*0000*/ 	.byte	0x04, 0x2f
        /*0002*/ 	.short	(.L_1 - .L_0)
	.align		4
.L_0:
        /*0004*/ 	.word	index@(triton_poi_fused_clone_29)
        /*0008*/ 	.word	0x0000000e


	//----- nvinfo : EIATTR_MIN_STACK_SIZE
	.align		4
.L_1:
        /*000c*/ 	.byte	0x04, 0x12
        /*000e*/ 	.short	(.L_3 - .L_2)
	.align		4
.L_2:
        /*0010*/ 	.word	index@(triton_poi_fused_clone_29)
        /*0014*/ 	.word	0x00000000


	//----- nvinfo : EIATTR_FRAME_SIZE
	.align		4
.L_3:
        /*0018*/ 	.byte	0x04, 0x11
        /*001a*/ 	.short	(.L_5 - .L_4)
	.align		4
.L_4:
        /*001c*/ 	.word	index@(triton_poi_fused_clone_29)
        /*0020*/ 	.word	0x00000000


	//----- nvinfo : EIATTR_MIN_STACK_SIZE
	.align		4
.L_5:
        /*0024*/ 	.byte	0x04, 0x12
        /*0026*/ 	.short	(.L_7 - .L_6)
	.align		4
.L_6:
        /*0028*/ 	.word	index@(triton_poi_fused_clone_29)
        /*002c*/ 	.word	0x00000000
.L_7:


//--------------------- .nv.info.triton_poi_fused_clone_29 --------------------------
	.section	.nv.info.triton_poi_fused_clone_29,"",@"SHT_CUDA_INFO"
	.sectionflags	@""
	.align	4


	//----- nvinfo : EIATTR_CUDA_API_VERSION
	.align		4
        /*0000*/ 	.byte	0x04, 0x37
        /*0002*/ 	.short	(.L_9 - .L_8)
.L_8:
        /*0004*/ 	.word	0x0000007c


	//----- nvinfo : EIATTR_KPARAM_INFO
	.align		4
.L_9:
        /*0008*/ 	.byte	0x04, 0x17
        /*000a*/ 	.short	(.L_11 - .L_10)
.L_10:
        /*000c*/ 	.word	0x00000000
        /*0010*/ 	.short	0x0003
        /*0012*/ 	.short	0x0018
        /*0014*/ 	.byte	0x00, 0xf0, 0x11, 0x00


	//----- nvinfo : EIATTR_KPARAM_INFO
	.align		4
.L_11:
        /*0018*/ 	.byte	0x04, 0x17
        /*001a*/ 	.short	(.L_13 - .L_12)
.L_12:
        /*001c*/ 	.word	0x00000000
        /*0020*/ 	.short	0x0002
        /*0022*/ 	.short	0x0010
        /*0024*/ 	.byte	0x00, 0xf4, 0x21, 0x00


	//----- nvinfo : EIATTR_KPARAM_INFO
	.align		4
.L_13:
        /*0028*/ 	.byte	0x04, 0x17
        /*002a*/ 	.short	(.L_15 - .L_14)
.L_14:
        /*002c*/ 	.word	0x00000000
        /*0030*/ 	.short	0x0001
        /*0032*/ 	.short	0x0008
        /*0034*/ 	.byte	0x00, 0xf4, 0x21, 0x00


	//----- nvinfo : EIATTR_KPARAM_INFO
	.align		4
.L_15:
        /*0038*/ 	.byte	0x04, 0x17
        /*003a*/ 	.short	(.L_17 - .L_16)
.L_16:
        /*003c*/ 	.word	0x00000000
        /*0040*/ 	.short	0x0000
        /*0042*/ 	.short	0x0000
        /*0044*/ 	.byte	0x00, 0xf4, 0x21, 0x00


	//----- nvinfo : EIATTR_SPARSE_MMA_MASK
	.align		4
.L_17:
        /*0048*/ 	.byte	0x03, 0x50
        /*004a*/ 	.short	0x0000


	//----- nvinfo : EIATTR_MAXREG_COUNT
	.align		4
        /*004c*/ 	.byte	0x03, 0x1b
        /*004e*/ 	.short	0x00ff


	//----- nvinfo : EIATTR_EXIT_INSTR_OFFSETS
	.align		4
        /*0050*/ 	.byte	0x04, 0x1c
        /*0052*/ 	.short	(.L_19 - .L_18)


	//   ....[0]....
.L_18:
        /*0054*/ 	.word	0x00000180


	//   ....[1]....
        /*0058*/ 	.word	0x000001a0


	//----- nvinfo : EIATTR_REQNTID
	.align		4
.L_19:
        /*005c*/ 	.byte	0x04, 0x10
        /*005e*/ 	.short	(.L_21 - .L_20)
.L_20:
        /*0060*/ 	.word	0x00000080
        /*0064*/ 	.word	0x00000001
        /*0068*/ 	.word	0x00000001


	//----- nvinfo : EIATTR_CBANK_PARAM_SIZE
	.align		4
.L_21:
        /*006c*/ 	.byte	0x03, 0x19
        /*006e*/ 	.short	0x001c


	//----- nvinfo : EIATTR_PARAM_CBANK
	.align		4
        /*0070*/ 	.byte	0x04, 0x0a
        /*0072*/ 	.short	(.L_23 - .L_22)
	.align		4
.L_22:
        /*0074*/ 	.word	index@(.nv.constant0.triton_poi_fused_clone_29)
        /*0078*/ 	.short	0x0210
        /*007a*/ 	.short	0x001c


	//----- nvinfo : EIATTR_SW_WAR
	.align		4
.L_23:
        /*007c*/ 	.byte	0x04, 0x36
        /*007e*/ 	.short	(.L_25 - .L_24)
.L_24:
        /*0080*/ 	.word	0x00000008
.L_25:


//--------------------- .nv.callgraph             --------------------------
	.section	.nv.callgraph,"",@"SHT_CUDA_CALLGRAPH"
	.align	4
	.sectionentsize	8
	.align		4
        /*0000*/ 	.word	0x00000000
	.align		4
        /*0004*/ 	.word	0xffffffff
	.align		4
        /*0008*/ 	.word	0x00000000
	.align		4
        /*000c*/ 	.word	0xfffffffe
	.align		4
        /*0010*/ 	.word	0x00000000
	.align		4
        /*0014*/ 	.word	0xfffffffd
	.align		4
        /*0018*/ 	.word	0x00000000
	.align		4
        /*001c*/ 	.word	0xfffffffc


//--------------------- .text.triton_poi_fused_clone_29 --------------------------
	.section	.text.triton_poi_fused_clone_29,"ax",@progbits
	.align	128
        .global         triton_poi_fused_clone_29
        .type           triton_poi_fused_clone_29,@function
        .size           triton_poi_fused_clone_29,(.L_x_1 - triton_poi_fused_clone_29)
        .other          triton_poi_fused_clone_29,@"STO_CUDA_ENTRY STV_DEFAULT"
triton_poi_fused_clone_29:
.text.triton_poi_fused_clone_29:
[----:B------:R-:W0:Y:S02]  /*0000*/  LDC R1, c[0x0][0x28] ;  /* 0x00000a00ff017b82 */ /* 0x000e240000000800 */
[----:B------:R-:W1:Y:S01]  /*0010*/  S2R R0, SR_TID.X ;  /* 0x0000000000007919 */ /* 0x000e620000002100 */
[----:B------:R-:W2:Y:S01]  /*0020*/  LDC.64 R2, c[0x0][0x210] ;  /* 0x00008400ff027b82 */ /* 0x000ea20000000a00 */
[----:B------:R-:W-:Y:S01]  /*0030*/  ULDC.64 UR4, c[0x0][0x208] ;  /* 0x0000820000047ab9 */ /* 0x000fe20000000a00 */
[----:B------:R-:W3:Y:S06]  /*0040*/  S2R R9, SR_CTAID.X ;  /* 0x0000000000097919 */ /* 0x000eec0000002500 */
[----:B------:R-:W4:Y:S01]  /*0050*/  LDC.64 R4, c[0x0][0x218] ;  /* 0x00008600ff047b82 */ /* 0x000f220000000a00 */
[----:B-1----:R-:W-:-:S05]  /*0060*/  LOP3.LUT R0, R0, 0x7f, RZ, 0xc0, !PT ;  /* 0x0000007f00007812 */ /* 0x002fca00078ec0ff */
[----:B---3--:R-:W-:-:S05]  /*0070*/  IMAD R9, R9, 0x80, R0 ;  /* 0x0000008009097824 */ /* 0x008fca00078e0200 */
[----:B------:R-:W-:Y:S02]  /*0080*/  SHF.R.S32.HI R0, RZ, 0x1f, R9 ;  /* 0x0000001fff007819 */ /* 0x000fe40000011409 */
[----:B------:R-:W-:Y:S02]  /*0090*/  ISETP.GE.AND P0, PT, R9, 0x800, PT ;  /* 0x000008000900780c */ /* 0x000fe40003f06270 */
[----:B------:R-:W-:-:S04]  /*00a0*/  LEA.HI R0, R0, R9, RZ, 0x9 ;  /* 0x0000000900007211 */ /* 0x000fc800078f48ff */
[----:B------:R-:W-:Y:S02]  /*00b0*/  LOP3.LUT R6, R0, 0xfffffe00, RZ, 0xc0, !PT ;  /* 0xfffffe0000067812 */ /* 0x000fe400078ec0ff */
[----:B------:R-:W-:Y:S02]  /*00c0*/  SHF.R.S32.HI R0, RZ, 0x9, R0 ;  /* 0x00000009ff007819 */ /* 0x000fe40000011400 */
[----:B------:R-:W-:-:S05]  /*00d0*/  IADD3 R7, R9, 0x1a00, -R6 ;  /* 0x00001a0009077810 */ /* 0x000fca0007ffe806 */
[----:B------:R-:W-:Y:S02]  /*00e0*/  IMAD R11, R0, 0x4800, R7 ;  /* 0x00004800000b7824 */ /* 0x000fe400078e0207 */
[----:B------:R-:W-:Y:S02]  /*00f0*/  IMAD.MOV.U32 R0, RZ, RZ, RZ ;  /* 0x000000ffff007224 */ /* 0x000fe400078e00ff */
[----:B--2---:R-:W-:Y:S01]  /*0100*/  IMAD.WIDE R2, R11, 0x4, R2 ;  /* 0x000000040b027825 */ /* 0x004fe200078e0202 */
[----:B------:R-:W-:-:S03]  /*0110*/  HFMA2.MMA R11, -RZ, RZ, 0, 0 ;  /* 0x00000000ff0b7435 */ /* 0x000fc600000001ff */
[----:B----4-:R-:W-:Y:S01]  /*0120*/  IMAD.WIDE.U32 R4, R7, 0x4, R4 ;  /* 0x0000000407047825 */ /* 0x010fe200078e0004 */
[----:B------:R-:W2:Y:S01]  /*0130*/  @!P0 LDG.E R0, desc[UR4][R2.64] ;  /* 0x0000000402008981 */ /* 0x000ea2000c1e1900 */
[----:B------:R-:W1:Y:S05]  /*0140*/  LDC.64 R6, c[0x0][0x220] ;  /* 0x00008800ff067b82 */ /* 0x000e6a0000000a00 */
[----:B------:R-:W2:Y:S01]  /*0150*/  @!P0 LDG.E.EL R11, desc[UR4][R4.64] ;  /* 0x00000004040b8981 */ /* 0x000ea2000c2e1900 */
[----:B-1----:R-:W-:-:S04]  /*0160*/  IMAD.WIDE R6, R9, 0x4, R6 ;  /* 0x0000000409067825 */ /* 0x002fc800078e0206 */
[----:B--2---:R-:W-:Y:S01]  /*0170*/  FADD R11, R11, R0 ;  /* 0x000000000b0b7221 */ /* 0x004fe20000000000 */
[----:B------:R-:W-:Y:S06]  /*0180*/  @P0 EXIT ;  /* 0x000000000000094d */ /* 0x000fec0003800000 */
[----:B------:R-:W-:Y:S01]  /*0190*/  STG.E desc[UR4][R6.64], R11 ;  /* 0x0000000b06007986 */ /* 0x000fe2000c101904 */
[----:B------:R-:W-:Y:S05]  /*01a0*/  EXIT ;  /* 0x000000000000794d */ /* 0x000fea0003800000 */
.L_x_0:
[----:B------:R-:W-:-:S00]  /*01b0*/  BRA `(.L_x_0) ;  /* 0xfffffffc00fc7947 */ /* 0x000fc0000383ffff */
[----:B------:R-:W-:-:S00]  /*01c0*/  NOP ;  /* 0x0000000000007918 */ /* 0x000fc00000000000 */
        /* <DEDUP_REMOVED lines=11> */
.L_x_1:


//--------------------- .nv.constant0.triton_poi_fused_clone_29 --------------------------
	.section	.nv.constant0.triton_poi_fused_clone_29,"a",@progbits
	.sectionflags	@""
	.align	4
.nv.constant0.triton_poi_fused_clone_29:
	.zero		556
